//
// Generated by NVIDIA NVVM Compiler
//
// Compiler Build ID: CL-36424714
// Cuda compilation tools, release 13.0, V13.0.88
// Based on NVVM 20.0.0
//

.version 9.0
.target sm_100
.address_size 64

	// .globl	scale_f32

.visible .entry scale_f32(
	.param .u64 .ptr .align 1 scale_f32_param_0,
	.param .f32 scale_f32_param_1,
	.param .u32 scale_f32_param_2
)
{
	.reg .pred 	%p<2>;
	.reg .b32 	%r<6>;
	.reg .b32 	%f<4>;
	.reg .b64 	%rd<5>;

	ld.param.u64 	%rd1, [scale_f32_param_0];
	ld.param.f32 	%f1, [scale_f32_param_1];
	ld.param.u32 	%r2, [scale_f32_param_2];
	mov.u32 	%r3, %ctaid.x;
	mov.u32 	%r4, %ntid.x;
	mov.u32 	%r5, %tid.x;
	mad.lo.s32 	%r1, %r3, %r4, %r5;
	setp.ge.s32 	%p1, %r1, %r2;
	@%p1 bra 	$L__BB0_2;
	cvta.to.global.u64 	%rd2, %rd1;
	mul.wide.s32 	%rd3, %r1, 4;
	add.s64 	%rd4, %rd2, %rd3;
	ld.global.f32 	%f2, [%rd4];
	mul.f32 	%f3, %f1, %f2;
	st.global.f32 	[%rd4], %f3;
$L__BB0_2:
	ret;

}
	// .globl	scale_f16
.visible .entry scale_f16(
	.param .u64 .ptr .align 1 scale_f16_param_0,
	.param .f32 scale_f16_param_1,
	.param .u32 scale_f16_param_2
)
{
	.reg .pred 	%p<2>;
	.reg .b16 	%rs<3>;
	.reg .b32 	%r<6>;
	.reg .b32 	%f<4>;
	.reg .b64 	%rd<5>;

	ld.param.u64 	%rd1, [scale_f16_param_0];
	ld.param.f32 	%f1, [scale_f16_param_1];
	ld.param.u32 	%r2, [scale_f16_param_2];
	mov.u32 	%r3, %ctaid.x;
	mov.u32 	%r4, %ntid.x;
	mov.u32 	%r5, %tid.x;
	mad.lo.s32 	%r1, %r3, %r4, %r5;
	setp.ge.s32 	%p1, %r1, %r2;
	@%p1 bra 	$L__BB1_2;
	cvta.to.global.u64 	%rd2, %rd1;
	mul.wide.s32 	%rd3, %r1, 2;
	add.s64 	%rd4, %rd2, %rd3;
	ld.global.u16 	%rs1, [%rd4];
	// begin inline asm
	{  cvt.f32.f16 %f2, %rs1;}

	// end inline asm
	mul.f32 	%f3, %f1, %f2;
	// begin inline asm
	{  cvt.rn.f16.f32 %rs2, %f3;}

	// end inline asm
	st.global.u16 	[%rd4], %rs2;
$L__BB1_2:
	ret;

}
	// .globl	scale_bf16
.visible .entry scale_bf16(
	.param .u64 .ptr .align 1 scale_bf16_param_0,
	.param .f32 scale_bf16_param_1,
	.param .u32 scale_bf16_param_2
)
{
	.reg .pred 	%p<2>;
	.reg .b16 	%rs<3>;
	.reg .b32 	%r<6>;
	.reg .b32 	%f<4>;
	.reg .b64 	%rd<5>;

	ld.param.u64 	%rd1, [scale_bf16_param_0];
	ld.param.f32 	%f1, [scale_bf16_param_1];
	ld.param.u32 	%r2, [scale_bf16_param_2];
	mov.u32 	%r3, %ctaid.x;
	mov.u32 	%r4, %ntid.x;
	mov.u32 	%r5, %tid.x;
	mad.lo.s32 	%r1, %r3, %r4, %r5;
	setp.ge.s32 	%p1, %r1, %r2;
	@%p1 bra 	$L__BB2_2;
	cvta.to.global.u64 	%rd2, %rd1;
	mul.wide.s32 	%rd3, %r1, 2;
	add.s64 	%rd4, %rd2, %rd3;
	ld.global.u16 	%rs1, [%rd4];
	// begin inline asm
	{ cvt.f32.bf16 %f2, %rs1;}

	// end inline asm
	mul.f32 	%f3, %f1, %f2;
	// begin inline asm
	{  cvt.rn.bf16.f32 %rs2, %f3;}

	// end inline asm
	st.global.u16 	[%rd4], %rs2;
$L__BB2_2:
	ret;

}
	// .globl	scale_rows_f32
.visible .entry scale_rows_f32(
	.param .u64 .ptr .align 1 scale_rows_f32_param_0,
	.param .u64 .ptr .align 1 scale_rows_f32_param_1,
	.param .u32 scale_rows_f32_param_2,
	.param .u32 scale_rows_f32_param_3
)
{
	.reg .pred 	%p<2>;
	.reg .b32 	%r<8>;
	.reg .b32 	%f<4>;
	.reg .b64 	%rd<9>;

	ld.param.u64 	%rd1, [scale_rows_f32_param_0];
	ld.param.u64 	%rd2, [scale_rows_f32_param_1];
	ld.param.u32 	%r2, [scale_rows_f32_param_2];
	ld.param.u32 	%r3, [scale_rows_f32_param_3];
	mov.u32 	%r4, %ctaid.x;
	mov.u32 	%r5, %ntid.x;
	mov.u32 	%r6, %tid.x;
	mad.lo.s32 	%r1, %r4, %r5, %r6;
	setp.ge.s32 	%p1, %r1, %r3;
	@%p1 bra 	$L__BB3_2;
	cvta.to.global.u64 	%rd3, %rd2;
	cvta.to.global.u64 	%rd4, %rd1;
	rem.s32 	%r7, %r1, %r2;
	mul.wide.s32 	%rd5, %r7, 4;
	add.s64 	%rd6, %rd3, %rd5;
	ld.global.nc.f32 	%f1, [%rd6];
	mul.wide.s32 	%rd7, %r1, 4;
	add.s64 	%rd8, %rd4, %rd7;
	ld.global.f32 	%f2, [%rd8];
	mul.f32 	%f3, %f1, %f2;
	st.global.f32 	[%rd8], %f3;
$L__BB3_2:
	ret;

}


// ===== COMPILED SASS (sm_100) =====

	.target	sm_100

	.elftype	@"ET_EXEC"


//--------------------- .note.nv.tkinfo           --------------------------
	.section	.note.nv.tkinfo,"",@"SHT_NOTE"
	.sectionflags	@"SHF_NOTE_NV_TKINFO"
	.tkinfo
        /*0018*/ 	.word	0x00000002
        /*0030*/ 	.string	""
        /*0030*/ 	.string	"ptxas"
        /*0030*/ 	.string	"Cuda compilation tools, release 13.0, V13.0.88"
        /*0030*/ 	.string	"Build cuda_13.0.r13.0/compiler.36424714_0"
        /*0030*/ 	.string	"-arch sm_100 -m 64 "



//--------------------- .note.nv.cuinfo           --------------------------
	.section	.note.nv.cuinfo,"",@"SHT_NOTE"
	.sectionflags	@"SHF_NOTE_NV_CUINFO"
        /*0018*/ 	.short	0x0002
        /*001a*/ 	.short	0x0064
        /*001c*/ 	.short	0x0082
	.zero		2


//--------------------- .nv.info                  --------------------------
	.section	.nv.info,"",@"SHT_CUDA_INFO"
	.align	4


	//----- nvinfo : EIATTR_REGCOUNT
	.align		4
        /*0000*/ 	.byte	0x04, 0x2f
        /*0002*/ 	.short	(.L_1 - .L_0)
	.align		4
.L_0:
        /*0004*/ 	.word	index@(scale_f32)
        /*0008*/ 	.word	0x00000008


	//----- nvinfo : EIATTR_FRAME_SIZE
	.align		4
.L_1:
        /*000c*/ 	.byte	0x04, 0x11
        /*000e*/ 	.short	(.L_3 - .L_2)
	.align		4
.L_2:
        /*0010*/ 	.word	index@(scale_f32)
        /*0014*/ 	.word	0x00000000


	//----- nvinfo : EIATTR_REGCOUNT
	.align		4
.L_3:
        /*0018*/ 	.byte	0x04, 0x2f
        /*001a*/ 	.short	(.L_5 - .L_4)
	.align		4
.L_4:
        /*001c*/ 	.word	index@(scale_f16)
        /*0020*/ 	.word	0x00000008


	//----- nvinfo : EIATTR_FRAME_SIZE
	.align		4
.L_5:
        /*0024*/ 	.byte	0x04, 0x11
        /*0026*/ 	.short	(.L_7 - .L_6)
	.align		4
.L_6:
        /*0028*/ 	.word	index@(scale_f16)
        /*002c*/ 	.word	0x00000000


	//----- nvinfo : EIATTR_REGCOUNT
	.align		4
.L_7:
        /*0030*/ 	.byte	0x04, 0x2f
        /*0032*/ 	.short	(.L_9 - .L_8)
	.align		4
.L_8:
        /*0034*/ 	.word	index@(scale_bf16)
        /*0038*/ 	.word	0x00000008


	//----- nvinfo : EIATTR_FRAME_SIZE
	.align		4
.L_9:
        /*003c*/ 	.byte	0x04, 0x11
        /*003e*/ 	.short	(.L_11 - .L_10)
	.align		4
.L_10:
        /*0040*/ 	.word	index@(scale_bf16)
        /*0044*/ 	.word	0x00000000


	//----- nvinfo : EIATTR_REGCOUNT
	.align		4
.L_11:
        /*0048*/ 	.byte	0x04, 0x2f
        /*004a*/ 	.short	(.L_13 - .L_12)
	.align		4
.L_12:
        /*004c*/ 	.word	index@(scale_rows_f32)
        /*0050*/ 	.word	0x0000000c


	//----- nvinfo : EIATTR_FRAME_SIZE
	.align		4
.L_13:
        /*0054*/ 	.byte	0x04, 0x11
        /*0056*/ 	.short	(.L_15 - .L_14)
	.align		4
.L_14:
        /*0058*/ 	.word	index@(scale_rows_f32)
        /*005c*/ 	.word	0x00000000


	//----- nvinfo : EIATTR_MIN_STACK_SIZE
	.align		4
.L_15:
        /*0060*/ 	.byte	0x04, 0x12
        /*0062*/ 	.short	(.L_17 - .L_16)
	.align		4
.L_16:
        /*0064*/ 	.word	index@(scale_rows_f32)
        /*0068*/ 	.word	0x00000000


	//----- nvinfo : EIATTR_MIN_STACK_SIZE
	.align		4
.L_17:
        /*006c*/ 	.byte	0x04, 0x12
        /*006e*/ 	.short	(.L_19 - .L_18)
	.align		4
.L_18:
        /*0070*/ 	.word	index@(scale_bf16)
        /*0074*/ 	.word	0x00000000


	//----- nvinfo : EIATTR_MIN_STACK_SIZE
	.align		4
.L_19:
        /*0078*/ 	.byte	0x04, 0x12
        /*007a*/ 	.short	(.L_21 - .L_20)
	.align		4
.L_20:
        /*007c*/ 	.word	index@(scale_f16)
        /*0080*/ 	.word	0x00000000


	//----- nvinfo : EIATTR_MIN_STACK_SIZE
	.align		4
.L_21:
        /*0084*/ 	.byte	0x04, 0x12
        /*0086*/ 	.short	(.L_23 - .L_22)
	.align		4
.L_22:
        /*0088*/ 	.word	index@(scale_f32)
        /*008c*/ 	.word	0x00000000
.L_23:


//--------------------- .nv.compat                --------------------------
	.section	.nv.compat,"",@"SHT_CUDA_COMPAT_INFO"
	.align	4
        /*0000*/ 	.byte	0x02, 0x09, 0x00, 0x00, 0x02, 0x02, 0x01, 0x00, 0x02, 0x05, 0x05, 0x00, 0x03, 0x07, 0x01, 0x01
        /*0010*/ 	.byte	0x02, 0x03, 0x00, 0x00, 0x02, 0x06, 0x01, 0x00, 0x04, 0x0b, 0x08, 0x00, 0x09, 0x00, 0x00, 0x00
        /*0020*/ 	.byte	0x00, 0x00, 0x00, 0x00


//--------------------- .nv.info.scale_rows_f32   --------------------------
	.section	.nv.info.scale_rows_f32,"",@"SHT_CUDA_INFO"
	.sectionflags	@""
	.align	4


	//----- nvinfo : EIATTR_CUDA_API_VERSION
	.align		4
        /*0000*/ 	.byte	0x04, 0x37
        /*0002*/ 	.short	(.L_25 - .L_24)
.L_24:
        /*0004*/ 	.word	0x00000082


	//----- nvinfo : EIATTR_KPARAM_INFO
	.align		4
.L_25:
        /*0008*/ 	.byte	0x04, 0x17
        /*000a*/ 	.short	(.L_27 - .L_26)
.L_26:
        /*000c*/ 	.word	0x00000000
        /*0010*/ 	.short	0x0003
        /*0012*/ 	.short	0x0014
        /*0014*/ 	.byte	0x00, 0xf0, 0x11, 0x00


	//----- nvinfo : EIATTR_KPARAM_INFO
	.align		4
.L_27:
        /*0018*/ 	.byte	0x04, 0x17
        /*001a*/ 	.short	(.L_29 - .L_28)
.L_28:
        /*001c*/ 	.word	0x00000000
        /*0020*/ 	.short	0x0002
        /*0022*/ 	.short	0x0010
        /*0024*/ 	.byte	0x00, 0xf0, 0x11, 0x00


	//----- nvinfo : EIATTR_KPARAM_INFO
	.align		4
.L_29:
        /*0028*/ 	.byte	0x04, 0x17
        /*002a*/ 	.short	(.L_31 - .L_30)
.L_30:
        /*002c*/ 	.word	0x00000000
        /*0030*/ 	.short	0x0001
        /*0032*/ 	.short	0x0008
        /*0034*/ 	.byte	0x00, 0xf5, 0x21, 0x00


	//----- nvinfo : EIATTR_KPARAM_INFO
	.align		4
.L_31:
        /*0038*/ 	.byte	0x04, 0x17
        /*003a*/ 	.short	(.L_33 - .L_32)
.L_32:
        /*003c*/ 	.word	0x00000000
        /*0040*/ 	.short	0x0000
        /*0042*/ 	.short	0x0000
        /*0044*/ 	.byte	0x00, 0xf5, 0x21, 0x00


	//----- nvinfo : EIATTR_SPARSE_MMA_MASK
	.align		4
.L_33:
        /*0048*/ 	.byte	0x03, 0x50
        /*004a*/ 	.short	0x0000


	//----- nvinfo : EIATTR_MAXREG_COUNT
	.align		4
        /*004c*/ 	.byte	0x03, 0x1b
        /*004e*/ 	.short	0x00ff


	//----- nvinfo : EIATTR_MERCURY_ISA_VERSION
	.align		4
        /*0050*/ 	.byte	0x03, 0x5f
        /*0052*/ 	.short	0x0101


	//----- nvinfo : EIATTR_VRC_CTA_INIT_COUNT
	.align		4
        /*0054*/ 	.byte	0x02, 0x4a
	.zero		1
	.zero		1


	//----- nvinfo : EIATTR_EXIT_INSTR_OFFSETS
	.align		4
        /*0058*/ 	.byte	0x04, 0x1c
        /*005a*/ 	.short	(.L_35 - .L_34)


	//   ....[0]....
.L_34:
        /*005c*/ 	.word	0x00000070


	//   ....[1]....
        /*0060*/ 	.word	0x00000270


	//----- nvinfo : EIATTR_CBANK_PARAM_SIZE
	.align		4
.L_35:
        /*0064*/ 	.byte	0x03, 0x19
        /*0066*/ 	.short	0x0018


	//----- nvinfo : EIATTR_PARAM_CBANK
	.align		4
        /*0068*/ 	.byte	0x04, 0x0a
        /*006a*/ 	.short	(.L_37 - .L_36)
	.align		4
.L_36:
        /*006c*/ 	.word	index@(.nv.constant0.scale_rows_f32)
        /*0070*/ 	.short	0x0380
        /*0072*/ 	.short	0x0018


	//----- nvinfo : EIATTR_SW_WAR
	.align		4
.L_37:
        /*0074*/ 	.byte	0x04, 0x36
        /*0076*/ 	.short	(.L_39 - .L_38)
.L_38:
        /*0078*/ 	.word	0x00000008
.L_39:


//--------------------- .nv.info.scale_bf16       --------------------------
	.section	.nv.info.scale_bf16,"",@"SHT_CUDA_INFO"
	.sectionflags	@""
	.align	4


	//----- nvinfo : EIATTR_CUDA_API_VERSION
	.align		4
        /*0000*/ 	.byte	0x04, 0x37
        /*0002*/ 	.short	(.L_41 - .L_40)
.L_40:
        /*0004*/ 	.word	0x00000082


	//----- nvinfo : EIATTR_KPARAM_INFO
	.align		4
.L_41:
        /*0008*/ 	.byte	0x04, 0x17
        /*000a*/ 	.short	(.L_43 - .L_42)
.L_42:
        /*000c*/ 	.word	0x00000000
        /*0010*/ 	.short	0x0002
        /*0012*/ 	.short	0x000c
        /*0014*/ 	.byte	0x00, 0xf0, 0x11, 0x00


	//----- nvinfo : EIATTR_KPARAM_INFO
	.align		4
.L_43:
        /*0018*/ 	.byte	0x04, 0x17
        /*001a*/ 	.short	(.L_45 - .L_44)
.L_44:
        /*001c*/ 	.word	0x00000000
        /*0020*/ 	.short	0x0001
        /*0022*/ 	.short	0x0008
        /*0024*/ 	.byte	0x00, 0xf0, 0x11, 0x00


	//----- nvinfo : EIATTR_KPARAM_INFO
	.align		4
.L_45:
        /*0028*/ 	.byte	0x04, 0x17
        /*002a*/ 	.short	(.L_47 - .L_46)
.L_46:
        /*002c*/ 	.word	0x00000000
        /*0030*/ 	.short	0x0000
        /*0032*/ 	.short	0x0000
        /*0034*/ 	.byte	0x00, 0xf5, 0x21, 0x00


	//----- nvinfo : EIATTR_SPARSE_MMA_MASK
	.align		4
.L_47:
        /*0038*/ 	.byte	0x03, 0x50
        /*003a*/ 	.short	0x0000


	//----- nvinfo : EIATTR_MAXREG_COUNT
	.align		4
        /*003c*/ 	.byte	0x03, 0x1b
        /*003e*/ 	.short	0x00ff


	//----- nvinfo : EIATTR_MERCURY_ISA_VERSION
	.align		4
        /*0040*/ 	.byte	0x03, 0x5f
        /*0042*/ 	.short	0x0101


	//----- nvinfo : EIATTR_VRC_CTA_INIT_COUNT
	.align		4
        /*0044*/ 	.byte	0x02, 0x4a
	.zero		1
	.zero		1


	//----- nvinfo : EIATTR_EXIT_INSTR_OFFSETS
	.align		4
        /*0048*/ 	.byte	0x04, 0x1c
        /*004a*/ 	.short	(.L_49 - .L_48)


	//   ....[0]....
.L_48:
        /*004c*/ 	.word	0x00000070


	//   ....[1]....
        /*0050*/ 	.word	0x00000110


	//----- nvinfo : EIATTR_CBANK_PARAM_SIZE
	.align		4
.L_49:
        /*0054*/ 	.byte	0x03, 0x19
        /*0056*/ 	.short	0x0010


	//----- nvinfo : EIATTR_PARAM_CBANK
	.align		4
        /*0058*/ 	.byte	0x04, 0x0a
        /*005a*/ 	.short	(.L_51 - .L_50)
	.align		4
.L_50:
        /*005c*/ 	.word	index@(.nv.constant0.scale_bf16)
        /*0060*/ 	.short	0x0380
        /*0062*/ 	.short	0x0010


	//----- nvinfo : EIATTR_SW_WAR
	.align		4
.L_51:
        /*0064*/ 	.byte	0x04, 0x36
        /*0066*/ 	.short	(.L_53 - .L_52)
.L_52:
        /*0068*/ 	.word	0x00000008
.L_53:


//--------------------- .nv.info.scale_f16        --------------------------
	.section	.nv.info.scale_f16,"",@"SHT_CUDA_INFO"
	.sectionflags	@""
	.align	4


	//----- nvinfo : EIATTR_CUDA_API_VERSION
	.align		4
        /*0000*/ 	.byte	0x04, 0x37
        /*0002*/ 	.short	(.L_55 - .L_54)
.L_54:
        /*0004*/ 	.word	0x00000082


	//----- nvinfo : EIATTR_KPARAM_INFO
	.align		4
.L_55:
        /*0008*/ 	.byte	0x04, 0x17
        /*000a*/ 	.short	(.L_57 - .L_56)
.L_56:
        /*000c*/ 	.word	0x00000000
        /*0010*/ 	.short	0x0002
        /*0012*/ 	.short	0x000c
        /*0014*/ 	.byte	0x00, 0xf0, 0x11, 0x00


	//----- nvinfo : EIATTR_KPARAM_INFO
	.align		4
.L_57:
        /*0018*/ 	.byte	0x04, 0x17
        /*001a*/ 	.short	(.L_59 - .L_58)
.L_58:
        /*001c*/ 	.word	0x00000000
        /*0020*/ 	.short	0x0001
        /*0022*/ 	.short	0x0008
        /*0024*/ 	.byte	0x00, 0xf0, 0x11, 0x00


	//----- nvinfo : EIATTR_KPARAM_INFO
	.align		4
.L_59:
        /*0028*/ 	.byte	0x04, 0x17
        /*002a*/ 	.short	(.L_61 - .L_60)
.L_60:
        /*002c*/ 	.word	0x00000000
        /*0030*/ 	.short	0x0000
        /*0032*/ 	.short	0x0000
        /*0034*/ 	.byte	0x00, 0xf5, 0x21, 0x00


	//----- nvinfo : EIATTR_SPARSE_MMA_MASK
	.align		4
.L_61:
        /*0038*/ 	.byte	0x03, 0x50
        /*003a*/ 	.short	0x0000


	//----- nvinfo : EIATTR_MAXREG_COUNT
	.align		4
        /*003c*/ 	.byte	0x03, 0x1b
        /*003e*/ 	.short	0x00ff


	//----- nvinfo : EIATTR_MERCURY_ISA_VERSION
	.align		4
        /*0040*/ 	.byte	0x03, 0x5f
        /*0042*/ 	.short	0x0101


	//----- nvinfo : EIATTR_VRC_CTA_INIT_COUNT
	.align		4
        /*0044*/ 	.byte	0x02, 0x4a
	.zero		1
	.zero		1


	//----- nvinfo : EIATTR_EXIT_INSTR_OFFSETS
	.align		4
        /*0048*/ 	.byte	0x04, 0x1c
        /*004a*/ 	.short	(.L_63 - .L_62)


	//   ....[0]....
.L_62:
        /*004c*/ 	.word	0x00000070


	//   ....[1]....
        /*0050*/ 	.word	0x00000110


	//----- nvinfo : EIATTR_CBANK_PARAM_SIZE
	.align		4
.L_63:
        /*0054*/ 	.byte	0x03, 0x19
        /*0056*/ 	.short	0x0010


	//----- nvinfo : EIATTR_PARAM_CBANK
	.align		4
        /*0058*/ 	.byte	0x04, 0x0a
        /*005a*/ 	.short	(.L_65 - .L_64)
	.align		4
.L_64:
        /*005c*/ 	.word	index@(.nv.constant0.scale_f16)
        /*0060*/ 	.short	0x0380
        /*0062*/ 	.short	0x0010


	//----- nvinfo : EIATTR_SW_WAR
	.align		4
.L_65:
        /*0064*/ 	.byte	0x04, 0x36
        /*0066*/ 	.short	(.L_67 - .L_66)
.L_66:
        /*0068*/ 	.word	0x00000008
.L_67:


//--------------------- .nv.info.scale_f32        --------------------------
	.section	.nv.info.scale_f32,"",@"SHT_CUDA_INFO"
	.sectionflags	@""
	.align	4


	//----- nvinfo : EIATTR_CUDA_API_VERSION
	.align		4
        /*0000*/ 	.byte	0x04, 0x37
        /*0002*/ 	.short	(.L_69 - .L_68)
.L_68:
        /*0004*/ 	.word	0x00000082


	//----- nvinfo : EIATTR_KPARAM_INFO
	.align		4
.L_69:
        /*0008*/ 	.byte	0x04, 0x17
        /*000a*/ 	.short	(.L_71 - .L_70)
.L_70:
        /*000c*/ 	.word	0x00000000
        /*0010*/ 	.short	0x0002
        /*0012*/ 	.short	0x000c
        /*0014*/ 	.byte	0x00, 0xf0, 0x11, 0x00


	//----- nvinfo : EIATTR_KPARAM_INFO
	.align		4
.L_71:
        /*0018*/ 	.byte	0x04, 0x17
        /*001a*/ 	.short	(.L_73 - .L_72)
.L_72:
        /*001c*/ 	.word	0x00000000
        /*0020*/ 	.short	0x0001
        /*0022*/ 	.short	0x0008
        /*0024*/ 	.byte	0x00, 0xf0, 0x11, 0x00


	//----- nvinfo : EIATTR_KPARAM_INFO
	.align		4
.L_73:
        /*0028*/ 	.byte	0x04, 0x17
        /*002a*/ 	.short	(.L_75 - .L_74)
.L_74:
        /*002c*/ 	.word	0x00000000
        /*0030*/ 	.short	0x0000
        /*0032*/ 	.short	0x0000
        /*0034*/ 	.byte	0x00, 0xf5, 0x21, 0x00


	//----- nvinfo : EIATTR_SPARSE_MMA_MASK
	.align		4
.L_75:
        /*0038*/ 	.byte	0x03, 0x50
        /*003a*/ 	.short	0x0000


	//----- nvinfo : EIATTR_MAXREG_COUNT
	.align		4
        /*003c*/ 	.byte	0x03, 0x1b
        /*003e*/ 	.short	0x00ff


	//----- nvinfo : EIATTR_MERCURY_ISA_VERSION
	.align		4
        /*0040*/ 	.byte	0x03, 0x5f
        /*0042*/ 	.short	0x0101


	//----- nvinfo : EIATTR_VRC_CTA_INIT_COUNT
	.align		4
        /*0044*/ 	.byte	0x02, 0x4a
	.zero		1
	.zero		1


	//----- nvinfo : EIATTR_EXIT_INSTR_OFFSETS
	.align		4
        /*0048*/ 	.byte	0x04, 0x1c
        /*004a*/ 	.short	(.L_77 - .L_76)


	//   ....[0]....
.L_76:
        /*004c*/ 	.word	0x00000070


	//   ....[1]....
        /*0050*/ 	.word	0x000000f0


	//----- nvinfo : EIATTR_CBANK_PARAM_SIZE
	.align		4
.L_77:
        /*0054*/ 	.byte	0x03, 0x19
        /*0056*/ 	.short	0x0010


	//----- nvinfo : EIATTR_PARAM_CBANK
	.align		4
        /*0058*/ 	.byte	0x04, 0x0a
        /*005a*/ 	.short	(.L_79 - .L_78)
	.align		4
.L_78:
        /*005c*/ 	.word	index@(.nv.constant0.scale_f32)
        /*0060*/ 	.short	0x0380
        /*0062*/ 	.short	0x0010


	//----- nvinfo : EIATTR_SW_WAR
	.align		4
.L_79:
        /*0064*/ 	.byte	0x04, 0x36
        /*0066*/ 	.short	(.L_81 - .L_80)
.L_80:
        /*0068*/ 	.word	0x00000008
.L_81:


//--------------------- .nv.callgraph             --------------------------
	.section	.nv.callgraph,"",@"SHT_CUDA_CALLGRAPH"
	.align	4
	.sectionentsize	8
	.align		4
        /*0000*/ 	.word	0x00000000
	.align		4
        /*0004*/ 	.word	0xffffffff
	.align		4
        /*0008*/ 	.word	0x00000000
	.align		4
        /*000c*/ 	.word	0xfffffffe
	.align		4
        /*0010*/ 	.word	0x00000000
	.align		4
        /*0014*/ 	.word	0xfffffffd
	.align		4
        /*0018*/ 	.word	0x00000000
	.align		4
        /*001c*/ 	.word	0xfffffffc


//--------------------- .text.scale_rows_f32      --------------------------
	.section	.text.scale_rows_f32,"ax",@progbits
	.align	128
        .global         scale_rows_f32
        .type           scale_rows_f32,@function
        .size           scale_rows_f32,(.L_x_4 - scale_rows_f32)
        .other          scale_rows_f32,@"STO_CUDA_ENTRY STV_DEFAULT"
scale_rows_f32:
.text.scale_rows_f32:
[----:B------:R-:W-:Y:S01]  /*0000*/  LDC R1, c[0x0][0x37c] ;  /* 0x0000df00ff017b82 */ /* 0x000fe20000000800 */
[----:B------:R-:W0:Y:S07]  /*0010*/  S2R R0, SR_TID.X ;  /* 0x0000000000007919 */ /* 0x000e2e0000002100 */
[----:B------:R-:W0:Y:S01]  /*0020*/  S2UR UR4, SR_CTAID.X ;  /* 0x00000000000479c3 */ /* 0x000e220000002500 */
[----:B------:R-:W1:Y:S07]  /*0030*/  LDCU UR5, c[0x0][0x394] ;  /* 0x00007280ff0577ac */ /* 0x000e6e0008000800 */
[----:B------:R-:W0:Y:S02]  /*0040*/  LDC R7, c[0x0][0x360] ;  /* 0x0000d800ff077b82 */ /* 0x000e240000000800 */
[----:B0-----:R-:W-:-:S05]  /*0050*/  IMAD R7, R7, UR4, R0 ;  /* 0x0000000407077c24 */ /* 0x001fca000f8e0200 */
[----:B-1----:R-:W-:-:S13]  /*0060*/  ISETP.GE.AND P0, PT, R7, UR5, PT ;  /* 0x0000000507007c0c */ /* 0x002fda000bf06270 */
[----:B------:R-:W-:Y:S05]  /*0070*/  @P0 EXIT ;  /* 0x000000000000094d */ /* 0x000fea0003800000 */
[----:B------:R-:W0:Y:S01]  /*0080*/  LDC R6, c[0x0][0x390] ;  /* 0x0000e400ff067b82 */ /* 0x000e220000000800 */
[----:B------:R-:W-:Y:S01]  /*0090*/  ISETP.GE.AND P2, PT, R7, RZ, PT ;  /* 0x000000ff0700720c */ /* 0x000fe20003f46270 */
[----:B------:R-:W1:Y:S01]  /*00a0*/  LDCU.64 UR4, c[0x0][0x358] ;  /* 0x00006b00ff0477ac */ /* 0x000e620008000a00 */
[----:B0-----:R-:W-:-:S04]  /*00b0*/  IABS R9, R6 ;  /* 0x0000000600097213 */ /* 0x001fc80000000000 */
[----:B------:R-:W0:Y:S08]  /*00c0*/  I2F.RP R0, R9 ;  /* 0x0000000900007306 */ /* 0x000e300000209400 */
[----:B0-----:R-:W0:Y:S02]  /*00d0*/  MUFU.RCP R0, R0 ;  /* 0x0000000000007308 */ /* 0x001e240000001000 */
[----:B0-----:R-:W-:-:S06]  /*00e0*/  IADD3 R2, PT, PT, R0, 0xffffffe, RZ ;  /* 0x0ffffffe00027810 */ /* 0x001fcc0007ffe0ff */
[----:B------:R0:W2:Y:S02]  /*00f0*/  F2I.FTZ.U32.TRUNC.NTZ R3, R2 ;  /* 0x0000000200037305 */ /* 0x0000a4000021f000 */
[----:B0-----:R-:W-:Y:S01]  /*0100*/  IMAD.MOV.U32 R2, RZ, RZ, RZ ;  /* 0x000000ffff027224 */ /* 0x001fe200078e00ff */
[----:B--2---:R-:W-:-:S05]  /*0110*/  IADD3 R4, PT, PT, RZ, -R3, RZ ;  /* 0x80000003ff047210 */ /* 0x004fca0007ffe0ff */
[----:B------:R-:W-:Y:S01]  /*0120*/  IMAD R5, R4, R9, RZ ;  /* 0x0000000904057224 */ /* 0x000fe200078e02ff */
[----:B------:R-:W-:-:S03]  /*0130*/  IABS R4, R7 ;  /* 0x0000000700047213 */ /* 0x000fc60000000000 */
[----:B------:R-:W-:-:S06]  /*0140*/  IMAD.HI.U32 R3, R3, R5, R2 ;  /* 0x0000000503037227 */ /* 0x000fcc00078e0002 */
[----:B------:R-:W-:-:S05]  /*0150*/  IMAD.HI.U32 R3, R3, R4, RZ ;  /* 0x0000000403037227 */ /* 0x000fca00078e00ff */
[----:B------:R-:W-:-:S05]  /*0160*/  IADD3 R3, PT, PT, -R3, RZ, RZ ;  /* 0x000000ff03037210 */ /* 0x000fca0007ffe1ff */
[C---:B------:R-:W-:Y:S02]  /*0170*/  IMAD R0, R9.reuse, R3, R4 ;  /* 0x0000000309007224 */ /* 0x040fe400078e0204 */
[----:B------:R-:W0:Y:S03]  /*0180*/  LDC.64 R2, c[0x0][0x388] ;  /* 0x0000e200ff027b82 */ /* 0x000e260000000a00 */
[----:B------:R-:W-:-:S05]  /*0190*/  ISETP.GT.U32.AND P0, PT, R9, R0, PT ;  /* 0x000000000900720c */ /* 0x000fca0003f04070 */
[----:B------:R-:W2:Y:S08]  /*01a0*/  LDC.64 R4, c[0x0][0x380] ;  /* 0x0000e000ff047b82 */ /* 0x000eb00000000a00 */
[----:B------:R-:W-:Y:S01]  /*01b0*/  @!P0 IMAD.IADD R0, R0, 0x1, -R9 ;  /* 0x0000000100008824 */ /* 0x000fe200078e0a09 */
[----:B------:R-:W-:-:S04]  /*01c0*/  ISETP.NE.AND P0, PT, R6, RZ, PT ;  /* 0x000000ff0600720c */ /* 0x000fc80003f05270 */
[----:B------:R-:W-:Y:S01]  /*01d0*/  ISETP.GT.U32.AND P1, PT, R9, R0, PT ;  /* 0x000000000900720c */ /* 0x000fe20003f24070 */
[----:B--2---:R-:W-:-:S12]  /*01e0*/  IMAD.WIDE R4, R7, 0x4, R4 ;  /* 0x0000000407047825 */ /* 0x004fd800078e0204 */
[----:B------:R-:W-:Y:S01]  /*01f0*/  @!P1 IADD3 R0, PT, PT, R0, -R9, RZ ;  /* 0x8000000900009210 */ /* 0x000fe20007ffe0ff */
[----:B-1----:R-:W2:Y:S04]  /*0200*/  LDG.E R7, desc[UR4][R4.64] ;  /* 0x0000000404077981 */ /* 0x002ea8000c1e1900 */
[----:B------:R-:W-:Y:S01]  /*0210*/  @!P2 IMAD.MOV R0, RZ, RZ, -R0 ;  /* 0x000000ffff00a224 */ /* 0x000fe200078e0a00 */
[----:B------:R-:W-:-:S05]  /*0220*/  @!P0 LOP3.LUT R0, RZ, R6, RZ, 0x33, !PT ;  /* 0x00000006ff008212 */ /* 0x000fca00078e33ff */
[----:B0-----:R-:W-:-:S06]  /*0230*/  IMAD.WIDE R2, R0, 0x4, R2 ;  /* 0x0000000400027825 */ /* 0x001fcc00078e0202 */
[----:B------:R-:W2:Y:S02]  /*0240*/  LDG.E.CONSTANT R2, desc[UR4][R2.64] ;  /* 0x0000000402027981 */ /* 0x000ea4000c1e9900 */
[----:B--2---:R-:W-:-:S05]  /*0250*/  FMUL R7, R2, R7 ;  /* 0x0000000702077220 */ /* 0x004fca0000400000 */
[----:B------:R-:W-:Y:S01]  /*0260*/  STG.E desc[UR4][R4.64], R7 ;  /* 0x0000000704007986 */ /* 0x000fe2000c101904 */
[----:B------:R-:W-:Y:S05]  /*0270*/  EXIT ;  /* 0x000000000000794d */ /* 0x000fea0003800000 */
.L_x_0:
[----:B------:R-:W-:-:S00]  /*0280*/  BRA `(.L_x_0) ;  /* 0xfffffffc00fc7947 */ /* 0x000fc0000383ffff */
[----:B------:R-:W-:-:S00]  /*0290*/  NOP ;  /* 0x0000000000007918 */ /* 0x000fc00000000000 */
        /* <DEDUP_REMOVED lines=14> */
.L_x_4:


//--------------------- .text.scale_bf16          --------------------------
	.section	.text.scale_bf16,"ax",@progbits
	.align	128
        .global         scale_bf16
        .type           scale_bf16,@function
        .size           scale_bf16,(.L_x_5 - scale_bf16)
        .other          scale_bf16,@"STO_CUDA_ENTRY STV_DEFAULT"
scale_bf16:
.text.scale_bf16:
        /* <DEDUP_REMOVED lines=8> */
[----:B------:R-:W0:Y:S01]  /*0080*/  LDC.64 R2, c[0x0][0x380] ;  /* 0x0000e000ff027b82 */ /* 0x000e220000000a00 */
[----:B------:R-:W1:Y:S01]  /*0090*/  LDCU.64 UR4, c[0x0][0x358] ;  /* 0x00006b00ff0477ac */ /* 0x000e620008000a00 */
[----:B------:R-:W2:Y:S01]  /*00a0*/  LDCU UR6, c[0x0][0x388] ;  /* 0x00007100ff0677ac */ /* 0x000ea20008000800 */
[----:B0-----:R-:W-:-:S05]  /*00b0*/  IMAD.WIDE R2, R5, 0x2, R2 ;  /* 0x0000000205027825 */ /* 0x001fca00078e0202 */
[----:B-1----:R-:W3:Y:S02]  /*00c0*/  LDG.E.U16 R0, desc[UR4][R2.64] ;  /* 0x0000000402007981 */ /* 0x002ee4000c1e1500 */
[----:B---3--:R-:W-:-:S05]  /*00d0*/  SHF.L.U32 R0, R0, 0x10, RZ ;  /* 0x0000001000007819 */ /* 0x008fca00000006ff */
[----:B--2---:R-:W-:-:S05]  /*00e0*/  FMUL R0, R0, UR6 ;  /* 0x0000000600007c20 */ /* 0x004fca0008400000 */
[----:B------:R-:W-:-:S05]  /*00f0*/  F2FP.BF16.F32.PACK_AB R0, RZ, R0 ;  /* 0x00000000ff00723e */ /* 0x000fca00000010ff */
[----:B------:R-:W-:Y:S01]  /*0100*/  STG.E.U16 desc[UR4][R2.64], R0 ;  /* 0x0000000002007986 */ /* 0x000fe2000c101504 */
[----:B------:R-:W-:Y:S05]  /*0110*/  EXIT ;  /* 0x000000000000794d */ /* 0x000fea0003800000 */
.L_x_1:
        /* <DEDUP_REMOVED lines=14> */
.L_x_5:


//--------------------- .text.scale_f16           --------------------------
	.section	.text.scale_f16,"ax",@progbits
	.align	128
        .global         scale_f16
        .type           scale_f16,@function
        .size           scale_f16,(.L_x_6 - scale_f16)
        .other          scale_f16,@"STO_CUDA_ENTRY STV_DEFAULT"
scale_f16:
.text.scale_f16:
        /* <DEDUP_REMOVED lines=13> */
[----:B---3--:R-:W-:-:S05]  /*00d0*/  HADD2.F32 R0, -RZ, R0.H0_H0 ;  /* 0x20000000ff007230 */ /* 0x008fca0000004100 */
[----:B--2---:R-:W-:-:S05]  /*00e0*/  FMUL R0, R0, UR6 ;  /* 0x0000000600007c20 */ /* 0x004fca0008400000 */
[----:B------:R-:W-:-:S05]  /*00f0*/  F2FP.F16.F32.PACK_AB R0, RZ, R0 ;  /* 0x00000000ff00723e */ /* 0x000fca00000000ff */
[----:B------:R-:W-:Y:S01]  /*0100*/  STG.E.U16 desc[UR4][R2.64], R0 ;  /* 0x0000000002007986 */ /* 0x000fe2000c101504 */
[----:B------:R-:W-:Y:S05]  /*0110*/  EXIT ;  /* 0x000000000000794d */ /* 0x000fea0003800000 */
.L_x_2:
        /* <DEDUP_REMOVED lines=14> */
.L_x_6:


//--------------------- .text.scale_f32           --------------------------
	.section	.text.scale_f32,"ax",@progbits
	.align	128
        .global         scale_f32
        .type           scale_f32,@function
        .size           scale_f32,(.L_x_7 - scale_f32)
        .other          scale_f32,@"STO_CUDA_ENTRY STV_DEFAULT"
scale_f32:
.text.scale_f32:
        /* <DEDUP_REMOVED lines=12> */
[----:B-1----:R-:W2:Y:S02]  /*00c0*/  LDG.E R0, desc[UR4][R2.64] ;  /* 0x0000000402007981 */ /* 0x002ea4000c1e1900 */
[----:B--2---:R-:W-:-:S05]  /*00d0*/  FMUL R5, R0, UR6 ;  /* 0x0000000600057c20 */ /* 0x004fca0008400000 */
[----:B------:R-:W-:Y:S01]  /*00e0*/  STG.E desc[UR4][R2.64], R5 ;  /* 0x0000000502007986 */ /* 0x000fe2000c101904 */
[----:B------:R-:W-:Y:S05]  /*00f0*/  EXIT ;  /* 0x000000000000794d */ /* 0x000fea0003800000 */
.L_x_3:
        /* <DEDUP_REMOVED lines=16> */
.L_x_7:


//--------------------- .nv.shared.reserved.0     --------------------------
	.section	.nv.shared.reserved.0,"aw",@nobits
	.weak		__nv_reservedSMEM_offset_0_alias
	.size		__nv_reservedSMEM_offset_0_alias, 0, 64
	.other		__nv_reservedSMEM_offset_0_alias,@"STO_CUDA_RESERVED_SHARED STV_DEFAULT"
__nv_reservedSMEM_offset_0_alias:
	.zero		0
	.zero		64


//--------------------- .nv.constant0.scale_rows_f32 --------------------------
	.section	.nv.constant0.scale_rows_f32,"a",@progbits
	.sectionflags	@""
	.align	4
.nv.constant0.scale_rows_f32:
	.zero		920


//--------------------- .nv.constant0.scale_bf16  --------------------------
	.section	.nv.constant0.scale_bf16,"a",@progbits
	.sectionflags	@""
	.align	4
.nv.constant0.scale_bf16:
	.zero		912


//--------------------- .nv.constant0.scale_f16   --------------------------
	.section	.nv.constant0.scale_f16,"a",@progbits
	.sectionflags	@""
	.align	4
.nv.constant0.scale_f16:
	.zero		912


//--------------------- .nv.constant0.scale_f32   --------------------------
	.section	.nv.constant0.scale_f32,"a",@progbits
	.sectionflags	@""
	.align	4
.nv.constant0.scale_f32:
	.zero		912


//--------------------- SYMBOLS --------------------------

	.type		.nv.reservedSmem.offset0,@object
	.size		.nv.reservedSmem.offset0,0x4
